	.headerflags	@"EF_CUDA_TEXMODE_UNIFIED EF_CUDA_64BIT_ADDRESS EF_CUDA_ACCELERATORS EF_CUDA_SM90 EF_CUDA_VIRTUAL_SM(EF_CUDA_SM90)"
	.elftype	@"ET_EXEC"


//--------------------- .nv.info                  --------------------------
	.section	.nv.info,"",@"SHT_CUDA_INFO"
	.align	4


	//----- nvinfo : EIATTR_REGCOUNT
	.align		4
        /*0000*/ 	.byte	0x04, 0x2f
        /*0002*/ 	.short	(.L_1 - .L_0)
	.align		4
.L_0:
        /*0004*/ 	.word	index@(triton_poi_fused_mul_sum_0)
        /*0008*/ 	.word	0x0000001c


	//----- nvinfo : EIATTR_MIN_STACK_SIZE
	.align		4
.L_1:
        /*000c*/ 	.byte	0x04, 0x12
        /*000e*/ 	.short	(.L_3 - .L_2)
	.align		4
.L_2:
        /*0010*/ 	.word	index@(triton_poi_fused_mul_sum_0)
        /*0014*/ 	.word	0x00000000


	//----- nvinfo : EIATTR_FRAME_SIZE
	.align		4
.L_3:
        /*0018*/ 	.byte	0x04, 0x11
        /*001a*/ 	.short	(.L_5 - .L_4)
	.align		4
.L_4:
        /*001c*/ 	.word	index@(triton_poi_fused_mul_sum_0)
        /*0020*/ 	.word	0x00000000


	//----- nvinfo : EIATTR_MIN_STACK_SIZE
	.align		4
.L_5:
        /*0024*/ 	.byte	0x04, 0x12
        /*0026*/ 	.short	(.L_7 - .L_6)
	.align		4
.L_6:
        /*0028*/ 	.word	index@(triton_poi_fused_mul_sum_0)
        /*002c*/ 	.word	0x00000000
.L_7:


//--------------------- .nv.info.triton_poi_fused_mul_sum_0 --------------------------
	.section	.nv.info.triton_poi_fused_mul_sum_0,"",@"SHT_CUDA_INFO"
	.sectionflags	@""
	.align	4


	//----- nvinfo : EIATTR_CUDA_API_VERSION
	.align		4
        /*0000*/ 	.byte	0x04, 0x37
        /*0002*/ 	.short	(.L_9 - .L_8)
.L_8:
        /*0004*/ 	.word	0x0000007c


	//----- nvinfo : EIATTR_KPARAM_INFO
	.align		4
.L_9:
        /*0008*/ 	.byte	0x04, 0x17
        /*000a*/ 	.short	(.L_11 - .L_10)
.L_10:
        /*000c*/ 	.word	0x00000000
        /*0010*/ 	.short	0x0003
        /*0012*/ 	.short	0x0018
        /*0014*/ 	.byte	0x00, 0xf0, 0x11, 0x00


	//----- nvinfo : EIATTR_KPARAM_INFO
	.align		4
.L_11:
        /*0018*/ 	.byte	0x04, 0x17
        /*001a*/ 	.short	(.L_13 - .L_12)
.L_12:
        /*001c*/ 	.word	0x00000000
        /*0020*/ 	.short	0x0002
        /*0022*/ 	.short	0x0010
        /*0024*/ 	.byte	0x00, 0xf4, 0x21, 0x00


	//----- nvinfo : EIATTR_KPARAM_INFO
	.align		4
.L_13:
        /*0028*/ 	.byte	0x04, 0x17
        /*002a*/ 	.short	(.L_15 - .L_14)
.L_14:
        /*002c*/ 	.word	0x00000000
        /*0030*/ 	.short	0x0001
        /*0032*/ 	.short	0x0008
        /*0034*/ 	.byte	0x00, 0xf4, 0x21, 0x00


	//----- nvinfo : EIATTR_KPARAM_INFO
	.align		4
.L_15:
        /*0038*/ 	.byte	0x04, 0x17
        /*003a*/ 	.short	(.L_17 - .L_16)
.L_16:
        /*003c*/ 	.word	0x00000000
        /*0040*/ 	.short	0x0000
        /*0042*/ 	.short	0x0000
        /*0044*/ 	.byte	0x00, 0xf4, 0x21, 0x00


	//----- nvinfo : EIATTR_SPARSE_MMA_MASK
	.align		4
.L_17:
        /*0048*/ 	.byte	0x03, 0x50
        /*004a*/ 	.short	0x0000


	//----- nvinfo : EIATTR_MAXREG_COUNT
	.align		4
        /*004c*/ 	.byte	0x03, 0x1b
        /*004e*/ 	.short	0x00ff


	//----- nvinfo : EIATTR_EXIT_INSTR_OFFSETS
	.align		4
        /*0050*/ 	.byte	0x04, 0x1c
        /*0052*/ 	.short	(.L_19 - .L_18)


	//   ....[0]....
.L_18:
        /*0054*/ 	.word	0x00000310


	//   ....[1]....
        /*0058*/ 	.word	0x00000330


	//----- nvinfo : EIATTR_REQNTID
	.align		4
.L_19:
        /*005c*/ 	.byte	0x04, 0x10
        /*005e*/ 	.short	(.L_21 - .L_20)
.L_20:
        /*0060*/ 	.word	0x00000020
        /*0064*/ 	.word	0x00000001
        /*0068*/ 	.word	0x00000001


	//----- nvinfo : EIATTR_CBANK_PARAM_SIZE
	.align		4
.L_21:
        /*006c*/ 	.byte	0x03, 0x19
        /*006e*/ 	.short	0x001c


	//----- nvinfo : EIATTR_PARAM_CBANK
	.align		4
        /*0070*/ 	.byte	0x04, 0x0a
        /*0072*/ 	.short	(.L_23 - .L_22)
	.align		4
.L_22:
        /*0074*/ 	.word	index@(.nv.constant0.triton_poi_fused_mul_sum_0)
        /*0078*/ 	.short	0x0210
        /*007a*/ 	.short	0x001c


	//----- nvinfo : EIATTR_SW_WAR
	.align		4
.L_23:
        /*007c*/ 	.byte	0x04, 0x36
        /*007e*/ 	.short	(.L_25 - .L_24)
.L_24:
        /*0080*/ 	.word	0x00000008
.L_25:


//--------------------- .nv.callgraph             --------------------------
	.section	.nv.callgraph,"",@"SHT_CUDA_CALLGRAPH"
	.align	4
	.sectionentsize	8
	.align		4
        /*0000*/ 	.word	0x00000000
	.align		4
        /*0004*/ 	.word	0xffffffff
	.align		4
        /*0008*/ 	.word	0x00000000
	.align		4
        /*000c*/ 	.word	0xfffffffe
	.align		4
        /*0010*/ 	.word	0x00000000
	.align		4
        /*0014*/ 	.word	0xfffffffd
	.align		4
        /*0018*/ 	.word	0x00000000
	.align		4
        /*001c*/ 	.word	0xfffffffc


//--------------------- .text.triton_poi_fused_mul_sum_0 --------------------------
	.section	.text.triton_poi_fused_mul_sum_0,"ax",@progbits
	.align	128
        .global         triton_poi_fused_mul_sum_0
        .type           triton_poi_fused_mul_sum_0,@function
        .size           triton_poi_fused_mul_sum_0,(.L_x_1 - triton_poi_fused_mul_sum_0)
        .other          triton_poi_fused_mul_sum_0,@"STO_CUDA_ENTRY STV_DEFAULT"
triton_poi_fused_mul_sum_0:
.text.triton_poi_fused_mul_sum_0:
[----:B------:R-:W0:Y:S02]  /*0000*/  LDC R1, c[0x0][0x28] ;  /* 0x00000a00ff017b82 */ /* 0x000e240000000800 */
[----:B------:R-:W1:Y:S01]  /*0010*/  S2R R0, SR_TID.X ;  /* 0x0000000000007919 */ /* 0x000e620000002100 */
[----:B------:R-:W2:Y:S01]  /*0020*/  LDC.64 R2, c[0x0][0x210] ;  /* 0x00008400ff027b82 */ /* 0x000ea20000000a00 */
[----:B------:R-:W-:Y:S02]  /*0030*/  CS2R R10, SRZ ;  /* 0x00000000000a7805 */ /* 0x000fe4000001ff00 */
[----:B------:R-:W-:Y:S01]  /*0040*/  CS2R R12, SRZ ;  /* 0x00000000000c7805 */ /* 0x000fe2000001ff00 */
[----:B------:R-:W3:Y:S01]  /*0050*/  S2R R9, SR_CTAID.X ;  /* 0x0000000000097919 */ /* 0x000ee20000002500 */
[----:B------:R-:W-:Y:S02]  /*0060*/  CS2R R14, SRZ ;  /* 0x00000000000e7805 */ /* 0x000fe4000001ff00 */
[----:B------:R-:W-:Y:S01]  /*0070*/  CS2R R16, SRZ ;  /* 0x0000000000107805 */ /* 0x000fe2000001ff00 */
[----:B------:R-:W-:Y:S01]  /*0080*/  ULDC.64 UR4, c[0x0][0x208] ;  /* 0x0000820000047ab9 */ /* 0x000fe20000000a00 */
[----:B------:R-:W-:Y:S01]  /*0090*/  IMAD.MOV.U32 R8, RZ, RZ, RZ ;  /* 0x000000ffff087224 */ /* 0x000fe200078e00ff */
[----:B------:R-:W4:Y:S01]  /*00a0*/  LDC.64 R4, c[0x0][0x218] ;  /* 0x00008600ff047b82 */ /* 0x000f220000000a00 */
[----:B------:R-:W-:-:S02]  /*00b0*/  CS2R R18, SRZ ;  /* 0x0000000000127805 */ /* 0x000fc4000001ff00 */
[----:B------:R-:W-:Y:S01]  /*00c0*/  CS2R R20, SRZ ;  /* 0x0000000000147805 */ /* 0x000fe2000001ff00 */
[----:B------:R-:W-:Y:S01]  /*00d0*/  HFMA2.MMA R25, -RZ, RZ, 0, 0 ;  /* 0x00000000ff197435 */ /* 0x000fe200000001ff */
[----:B------:R-:W-:Y:S02]  /*00e0*/  MOV R23, RZ ;  /* 0x000000ff00177202 */ /* 0x000fe40000000f00 */
[----:B-1----:R-:W-:-:S04]  /*00f0*/  SHF.L.U32 R0, R0, 0x1, RZ ;  /* 0x0000000100007819 */ /* 0x002fc800000006ff */
[----:B------:R-:W-:-:S04]  /*0100*/  LOP3.LUT R0, R0, 0x3e, RZ, 0xc0, !PT ;  /* 0x0000003e00007812 */ /* 0x000fc800078ec0ff */
[----:B---3--:R-:W-:Y:S01]  /*0110*/  LEA R9, R9, R0, 0x6 ;  /* 0x0000000009097211 */ /* 0x008fe200078e30ff */
[----:B------:R-:W-:-:S03]  /*0120*/  HFMA2.MMA R0, -RZ, RZ, 0, 0 ;  /* 0x00000000ff007435 */ /* 0x000fc600000001ff */
[C---:B------:R-:W-:Y:S01]  /*0130*/  ISETP.GE.AND P0, PT, R9.reuse, 0x40, PT ;  /* 0x000000400900780c */ /* 0x040fe20003f06270 */
[----:B------:R-:W-:-:S04]  /*0140*/  IMAD.SHL.U32 R7, R9, 0x4, RZ ;  /* 0x0000000409077824 */ /* 0x000fc800078e00ff */
[----:B--2---:R-:W-:-:S04]  /*0150*/  IMAD.WIDE R2, R7, 0x4, R2 ;  /* 0x0000000407027825 */ /* 0x004fc800078e0202 */
[----:B----4-:R-:W-:Y:S02]  /*0160*/  IMAD.WIDE R4, R7, 0x4, R4 ;  /* 0x0000000407047825 */ /* 0x010fe400078e0204 */
[----:B------:R-:W1:Y:S02]  /*0170*/  LDC.64 R6, c[0x0][0x220] ;  /* 0x00008800ff067b82 */ /* 0x000e640000000a00 */
[----:B------:R-:W2:Y:S04]  /*0180*/  @!P0 LDG.E.EL R10, desc[UR4][R2.64+0x4] ;  /* 0x00000404020a8981 */ /* 0x000ea8000c2e1900 */
[----:B------:R-:W3:Y:S04]  /*0190*/  @!P0 LDG.E.EL R12, desc[UR4][R2.64+0x14] ;  /* 0x00001404020c8981 */ /* 0x000ee8000c2e1900 */
[----:B------:R-:W2:Y:S04]  /*01a0*/  @!P0 LDG.E.EL R15, desc[UR4][R4.64+0x4] ;  /* 0x00000404040f8981 */ /* 0x000ea8000c2e1900 */
[----:B------:R-:W3:Y:S04]  /*01b0*/  @!P0 LDG.E.EL R17, desc[UR4][R4.64+0x14] ;  /* 0x0000140404118981 */ /* 0x000ee8000c2e1900 */
[----:B------:R-:W4:Y:S04]  /*01c0*/  @!P0 LDG.E.EL R0, desc[UR4][R2.64] ;  /* 0x0000000402008981 */ /* 0x000f28000c2e1900 */
[----:B------:R-:W5:Y:S04]  /*01d0*/  @!P0 LDG.E.EL R8, desc[UR4][R2.64+0x10] ;  /* 0x0000100402088981 */ /* 0x000f68000c2e1900 */
[----:B------:R-:W4:Y:S04]  /*01e0*/  @!P0 LDG.E.EL R11, desc[UR4][R4.64] ;  /* 0x00000004040b8981 */ /* 0x000f28000c2e1900 */
[----:B------:R-:W5:Y:S04]  /*01f0*/  @!P0 LDG.E.EL R13, desc[UR4][R4.64+0x10] ;  /* 0x00001004040d8981 */ /* 0x000f68000c2e1900 */
[----:B------:R-:W5:Y:S04]  /*0200*/  @!P0 LDG.E.EL R14, desc[UR4][R2.64+0x8] ;  /* 0x00000804020e8981 */ /* 0x000f68000c2e1900 */
[----:B------:R-:W5:Y:S04]  /*0210*/  @!P0 LDG.E.EL R16, desc[UR4][R2.64+0x18] ;  /* 0x0000180402108981 */ /* 0x000f68000c2e1900 */
[----:B------:R-:W5:Y:S04]  /*0220*/  @!P0 LDG.E.EL R19, desc[UR4][R4.64+0x8] ;  /* 0x0000080404138981 */ /* 0x000f68000c2e1900 */
[----:B------:R-:W5:Y:S04]  /*0230*/  @!P0 LDG.E.EL R21, desc[UR4][R4.64+0x18] ;  /* 0x0000180404158981 */ /* 0x000f68000c2e1900 */
[----:B------:R-:W5:Y:S04]  /*0240*/  @!P0 LDG.E.EL R18, desc[UR4][R2.64+0xc] ;  /* 0x00000c0402128981 */ /* 0x000f68000c2e1900 */
[----:B------:R-:W5:Y:S04]  /*0250*/  @!P0 LDG.E.EL R20, desc[UR4][R2.64+0x1c] ;  /* 0x00001c0402148981 */ /* 0x000f68000c2e1900 */
[----:B------:R-:W5:Y:S04]  /*0260*/  @!P0 LDG.E.EL R23, desc[UR4][R4.64+0xc] ;  /* 0x00000c0404178981 */ /* 0x000f68000c2e1900 */
[----:B------:R-:W5:Y:S01]  /*0270*/  @!P0 LDG.E.EL R25, desc[UR4][R4.64+0x1c] ;  /* 0x00001c0404198981 */ /* 0x000f62000c2e1900 */
[----:B-1----:R-:W-:-:S04]  /*0280*/  IMAD.WIDE R6, R9, 0x4, R6 ;  /* 0x0000000409067825 */ /* 0x002fc800078e0206 */
[----:B--2---:R-:W-:Y:S01]  /*0290*/  FMUL R10, R15, R10 ;  /* 0x0000000a0f0a7220 */ /* 0x004fe20000400000 */
[----:B---3--:R-:W-:-:S03]  /*02a0*/  FMUL R12, R17, R12 ;  /* 0x0000000c110c7220 */ /* 0x008fc60000400000 */
[----:B----4-:R-:W-:Y:S01]  /*02b0*/  FFMA R0, R11, R0, R10 ;  /* 0x000000000b007223 */ /* 0x010fe2000000000a */
[----:B-----5:R-:W-:-:S03]  /*02c0*/  FFMA R8, R13, R8, R12 ;  /* 0x000000080d087223 */ /* 0x020fc6000000000c */
[----:B------:R-:W-:Y:S01]  /*02d0*/  FFMA R0, R19, R14, R0 ;  /* 0x0000000e13007223 */ /* 0x000fe20000000000 */
[----:B------:R-:W-:-:S03]  /*02e0*/  FFMA R8, R21, R16, R8 ;  /* 0x0000001015087223 */ /* 0x000fc60000000008 */
[----:B------:R-:W-:Y:S01]  /*02f0*/  FFMA R18, R23, R18, R0 ;  /* 0x0000001217127223 */ /* 0x000fe20000000000 */
[----:B------:R-:W-:Y:S01]  /*0300*/  FFMA R19, R25, R20, R8 ;  /* 0x0000001419137223 */ /* 0x000fe20000000008 */
[----:B------:R-:W-:Y:S06]  /*0310*/  @P0 EXIT ;  /* 0x000000000000094d */ /* 0x000fec0003800000 */
[----:B------:R-:W-:Y:S01]  /*0320*/  STG.E.64 desc[UR4][R6.64], R18 ;  /* 0x0000001206007986 */ /* 0x000fe2000c101b04 */
[----:B------:R-:W-:Y:S05]  /*0330*/  EXIT ;  /* 0x000000000000794d */ /* 0x000fea0003800000 */
.L_x_0:
[----:B------:R-:W-:-:S00]  /*0340*/  BRA `(.L_x_0) ;  /* 0xfffffffc00fc7947 */ /* 0x000fc0000383ffff */
[----:B------:R-:W-:-:S00]  /*0350*/  NOP ;  /* 0x0000000000007918 */ /* 0x000fc00000000000 */
        /* <DEDUP_REMOVED lines=10> */
.L_x_1:


//--------------------- .nv.constant0.triton_poi_fused_mul_sum_0 --------------------------
	.section	.nv.constant0.triton_poi_fused_mul_sum_0,"a",@progbits
	.sectionflags	@""
	.align	4
.nv.constant0.triton_poi_fused_mul_sum_0:
	.zero		556
